//
// Generated by NVIDIA NVVM Compiler
//
// Compiler Build ID: CL-36424714
// Cuda compilation tools, release 13.0, V13.0.88
// Based on NVVM 20.0.0
//

.version 9.0
.target sm_100
.address_size 64

	// .globl	output_layer
// _ZZ12output_layerE12partial_sums has been demoted
// _ZZ13sum_reductionE12partial_sums has been demoted

.visible .entry output_layer(
	.param .u64 .ptr .align 1 output_layer_param_0,
	.param .u64 .ptr .align 1 output_layer_param_1,
	.param .u64 .ptr .align 1 output_layer_param_2
)
{
	.reg .pred 	%p<6>;
	.reg .b32 	%r<14>;
	.reg .b64 	%rd<30>;
	.reg .b64 	%fd<11>;
	// demoted variable
	.shared .align 8 .b8 _ZZ12output_layerE12partial_sums[2048];
	ld.param.u64 	%rd15, [output_layer_param_0];
	ld.param.u64 	%rd16, [output_layer_param_1];
	ld.param.u64 	%rd14, [output_layer_param_2];
	cvta.to.global.u64 	%rd17, %rd15;
	cvta.to.global.u64 	%rd18, %rd16;
	mov.u32 	%r4, %tid.x;
	cvt.u64.u32 	%rd1, %r4;
	mov.u32 	%r1, %ctaid.x;
	mul.lo.s32 	%r5, %r1, 4000;
	cvt.u64.u32 	%rd19, %r5;
	add.s64 	%rd28, %rd1, -256;
	mul.wide.u32 	%rd20, %r4, 8;
	add.s64 	%rd27, %rd17, %rd20;
	add.s64 	%rd21, %rd1, %rd19;
	shl.b64 	%rd22, %rd21, 3;
	add.s64 	%rd26, %rd18, %rd22;
	mov.f64 	%fd10, 0d0000000000000000;
$L__BB0_1:
	ld.global.f64 	%fd4, [%rd26];
	ld.global.f64 	%fd5, [%rd27];
	fma.rn.f64 	%fd10, %fd4, %fd5, %fd10;
	add.s64 	%rd28, %rd28, 256;
	add.s64 	%rd27, %rd27, 2048;
	add.s64 	%rd26, %rd26, 2048;
	setp.lt.u64 	%p1, %rd28, 3744;
	@%p1 bra 	$L__BB0_1;
	cvt.u32.u64 	%r6, %rd1;
	shl.b32 	%r7, %r6, 3;
	mov.u32 	%r8, _ZZ12output_layerE12partial_sums;
	add.s32 	%r2, %r8, %r7;
	st.shared.f64 	[%r2], %fd10;
	bar.sync 	0;
	mov.u32 	%r3, %ntid.x;
	setp.lt.u32 	%p2, %r3, 2;
	@%p2 bra 	$L__BB0_7;
	shr.u32 	%r9, %r3, 1;
	cvt.u64.u32 	%rd29, %r9;
$L__BB0_4:
	setp.le.u64 	%p3, %rd29, %rd1;
	@%p3 bra 	$L__BB0_6;
	cvt.u32.u64 	%r10, %rd29;
	shl.b32 	%r11, %r10, 3;
	add.s32 	%r12, %r2, %r11;
	ld.shared.f64 	%fd6, [%r12];
	ld.shared.f64 	%fd7, [%r2];
	add.f64 	%fd8, %fd6, %fd7;
	st.shared.f64 	[%r2], %fd8;
$L__BB0_6:
	bar.sync 	0;
	shr.u64 	%rd13, %rd29, 1;
	setp.gt.u64 	%p4, %rd29, 1;
	mov.u64 	%rd29, %rd13;
	@%p4 bra 	$L__BB0_4;
$L__BB0_7:
	setp.ne.s32 	%p5, %r6, 0;
	@%p5 bra 	$L__BB0_9;
	ld.shared.f64 	%fd9, [_ZZ12output_layerE12partial_sums];
	cvta.to.global.u64 	%rd23, %rd14;
	mul.wide.u32 	%rd24, %r1, 8;
	add.s64 	%rd25, %rd23, %rd24;
	st.global.f64 	[%rd25], %fd9;
$L__BB0_9:
	ret;

}
	// .globl	cnn
.visible .entry cnn(
	.param .u64 .ptr .align 1 cnn_param_0,
	.param .u64 .ptr .align 1 cnn_param_1,
	.param .u64 .ptr .align 1 cnn_param_2
)
{
	.reg .pred 	%p<4>;
	.reg .b32 	%r<11>;
	.reg .b64 	%rd<13>;
	.reg .b64 	%fd<77>;

	ld.param.u64 	%rd1, [cnn_param_0];
	ld.param.u64 	%rd2, [cnn_param_1];
	ld.param.u64 	%rd3, [cnn_param_2];
	mov.u32 	%r1, %tid.x;
	mov.u32 	%r4, %tid.y;
	max.u32 	%r5, %r1, %r4;
	setp.gt.u32 	%p1, %r5, 19;
	mov.u32 	%r3, %ctaid.x;
	setp.gt.u32 	%p2, %r3, 9;
	or.pred  	%p3, %p2, %p1;
	@%p3 bra 	$L__BB1_2;
	cvta.to.global.u64 	%rd4, %rd3;
	cvta.to.global.u64 	%rd5, %rd1;
	cvta.to.global.u64 	%rd6, %rd2;
	mul.lo.s32 	%r6, %r1, 5;
	mad.lo.s32 	%r7, %r4, 20, %r1;
	mad.lo.s32 	%r8, %r3, 400, %r7;
	mul.lo.s32 	%r9, %r3, 25;
	mad.lo.s32 	%r10, %r4, 500, %r6;
	mul.wide.u32 	%rd7, %r10, 8;
	add.s64 	%rd8, %rd5, %rd7;
	ld.global.f64 	%fd1, [%rd8];
	mul.wide.u32 	%rd9, %r9, 8;
	add.s64 	%rd10, %rd6, %rd9;
	ld.global.f64 	%fd2, [%rd10];
	fma.rn.f64 	%fd3, %fd1, %fd2, 0d0000000000000000;
	ld.global.f64 	%fd4, [%rd8+8];
	ld.global.f64 	%fd5, [%rd10+8];
	fma.rn.f64 	%fd6, %fd4, %fd5, %fd3;
	ld.global.f64 	%fd7, [%rd8+16];
	ld.global.f64 	%fd8, [%rd10+16];
	fma.rn.f64 	%fd9, %fd7, %fd8, %fd6;
	ld.global.f64 	%fd10, [%rd8+24];
	ld.global.f64 	%fd11, [%rd10+24];
	fma.rn.f64 	%fd12, %fd10, %fd11, %fd9;
	ld.global.f64 	%fd13, [%rd8+32];
	ld.global.f64 	%fd14, [%rd10+32];
	fma.rn.f64 	%fd15, %fd13, %fd14, %fd12;
	ld.global.f64 	%fd16, [%rd8+800];
	ld.global.f64 	%fd17, [%rd10+40];
	fma.rn.f64 	%fd18, %fd16, %fd17, %fd15;
	ld.global.f64 	%fd19, [%rd8+808];
	ld.global.f64 	%fd20, [%rd10+48];
	fma.rn.f64 	%fd21, %fd19, %fd20, %fd18;
	ld.global.f64 	%fd22, [%rd8+816];
	ld.global.f64 	%fd23, [%rd10+56];
	fma.rn.f64 	%fd24, %fd22, %fd23, %fd21;
	ld.global.f64 	%fd25, [%rd8+824];
	ld.global.f64 	%fd26, [%rd10+64];
	fma.rn.f64 	%fd27, %fd25, %fd26, %fd24;
	ld.global.f64 	%fd28, [%rd8+832];
	ld.global.f64 	%fd29, [%rd10+72];
	fma.rn.f64 	%fd30, %fd28, %fd29, %fd27;
	ld.global.f64 	%fd31, [%rd8+1600];
	ld.global.f64 	%fd32, [%rd10+80];
	fma.rn.f64 	%fd33, %fd31, %fd32, %fd30;
	ld.global.f64 	%fd34, [%rd8+1608];
	ld.global.f64 	%fd35, [%rd10+88];
	fma.rn.f64 	%fd36, %fd34, %fd35, %fd33;
	ld.global.f64 	%fd37, [%rd8+1616];
	ld.global.f64 	%fd38, [%rd10+96];
	fma.rn.f64 	%fd39, %fd37, %fd38, %fd36;
	ld.global.f64 	%fd40, [%rd8+1624];
	ld.global.f64 	%fd41, [%rd10+104];
	fma.rn.f64 	%fd42, %fd40, %fd41, %fd39;
	ld.global.f64 	%fd43, [%rd8+1632];
	ld.global.f64 	%fd44, [%rd10+112];
	fma.rn.f64 	%fd45, %fd43, %fd44, %fd42;
	ld.global.f64 	%fd46, [%rd8+2400];
	ld.global.f64 	%fd47, [%rd10+120];
	fma.rn.f64 	%fd48, %fd46, %fd47, %fd45;
	ld.global.f64 	%fd49, [%rd8+2408];
	ld.global.f64 	%fd50, [%rd10+128];
	fma.rn.f64 	%fd51, %fd49, %fd50, %fd48;
	ld.global.f64 	%fd52, [%rd8+2416];
	ld.global.f64 	%fd53, [%rd10+136];
	fma.rn.f64 	%fd54, %fd52, %fd53, %fd51;
	ld.global.f64 	%fd55, [%rd8+2424];
	ld.global.f64 	%fd56, [%rd10+144];
	fma.rn.f64 	%fd57, %fd55, %fd56, %fd54;
	ld.global.f64 	%fd58, [%rd8+2432];
	ld.global.f64 	%fd59, [%rd10+152];
	fma.rn.f64 	%fd60, %fd58, %fd59, %fd57;
	ld.global.f64 	%fd61, [%rd8+3200];
	ld.global.f64 	%fd62, [%rd10+160];
	fma.rn.f64 	%fd63, %fd61, %fd62, %fd60;
	ld.global.f64 	%fd64, [%rd8+3208];
	ld.global.f64 	%fd65, [%rd10+168];
	fma.rn.f64 	%fd66, %fd64, %fd65, %fd63;
	ld.global.f64 	%fd67, [%rd8+3216];
	ld.global.f64 	%fd68, [%rd10+176];
	fma.rn.f64 	%fd69, %fd67, %fd68, %fd66;
	ld.global.f64 	%fd70, [%rd8+3224];
	ld.global.f64 	%fd71, [%rd10+184];
	fma.rn.f64 	%fd72, %fd70, %fd71, %fd69;
	ld.global.f64 	%fd73, [%rd8+3232];
	ld.global.f64 	%fd74, [%rd10+192];
	fma.rn.f64 	%fd75, %fd73, %fd74, %fd72;
	max.f64 	%fd76, %fd75, 0d0000000000000000;
	mul.wide.u32 	%rd11, %r8, 8;
	add.s64 	%rd12, %rd4, %rd11;
	st.global.f64 	[%rd12], %fd76;
$L__BB1_2:
	ret;

}
	// .globl	sum_reduction
.visible .entry sum_reduction(
	.param .u64 .ptr .align 1 sum_reduction_param_0,
	.param .u64 .ptr .align 1 sum_reduction_param_1
)
{
	.reg .pred 	%p<6>;
	.reg .b32 	%r<18>;
	.reg .b64 	%rd<17>;
	.reg .b64 	%fd<10>;
	// demoted variable
	.shared .align 8 .b8 _ZZ13sum_reductionE12partial_sums[2048];
	ld.param.u64 	%rd8, [sum_reduction_param_0];
	ld.param.u64 	%rd7, [sum_reduction_param_1];
	cvta.to.global.u64 	%rd9, %rd8;
	bar.sync 	0;
	mov.u32 	%r1, %tid.x;
	cvt.u64.u32 	%rd10, %r1;
	add.s64 	%rd16, %rd10, -256;
	mul.wide.u32 	%rd11, %r1, 8;
	add.s64 	%rd15, %rd9, %rd11;
	mov.f64 	%fd9, 0d0000000000000000;
$L__BB2_1:
	ld.global.f64 	%fd4, [%rd15];
	add.f64 	%fd9, %fd9, %fd4;
	add.s64 	%rd16, %rd16, 256;
	add.s64 	%rd15, %rd15, 2048;
	setp.lt.u64 	%p1, %rd16, 3744;
	@%p1 bra 	$L__BB2_1;
	shl.b32 	%r6, %r1, 3;
	mov.u32 	%r7, _ZZ13sum_reductionE12partial_sums;
	add.s32 	%r8, %r7, %r6;
	st.shared.f64 	[%r8], %fd9;
	bar.sync 	0;
	mov.u32 	%r2, %ntid.x;
	setp.lt.u32 	%p2, %r2, 2;
	@%p2 bra 	$L__BB2_7;
	mov.b32 	%r17, 1;
$L__BB2_4:
	shl.b32 	%r4, %r17, 1;
	mul.lo.s32 	%r5, %r4, %r1;
	setp.ge.u32 	%p3, %r5, %r2;
	@%p3 bra 	$L__BB2_6;
	add.s32 	%r10, %r5, %r17;
	shl.b32 	%r11, %r10, 3;
	add.s32 	%r13, %r7, %r11;
	ld.shared.f64 	%fd5, [%r13];
	shl.b32 	%r14, %r5, 3;
	add.s32 	%r15, %r7, %r14;
	ld.shared.f64 	%fd6, [%r15];
	add.f64 	%fd7, %fd5, %fd6;
	st.shared.f64 	[%r15], %fd7;
$L__BB2_6:
	bar.sync 	0;
	setp.lt.u32 	%p4, %r4, %r2;
	mov.u32 	%r17, %r4;
	@%p4 bra 	$L__BB2_4;
$L__BB2_7:
	setp.ne.s32 	%p5, %r1, 0;
	@%p5 bra 	$L__BB2_9;
	ld.shared.f64 	%fd8, [_ZZ13sum_reductionE12partial_sums];
	mov.u32 	%r16, %ctaid.x;
	cvta.to.global.u64 	%rd12, %rd7;
	mul.wide.u32 	%rd13, %r16, 8;
	add.s64 	%rd14, %rd12, %rd13;
	st.global.f64 	[%rd14], %fd8;
$L__BB2_9:
	ret;

}


// ===== COMPILED SASS (sm_100) =====

	.target	sm_100

	.elftype	@"ET_EXEC"


//--------------------- .note.nv.tkinfo           --------------------------
	.section	.note.nv.tkinfo,"",@"SHT_NOTE"
	.sectionflags	@"SHF_NOTE_NV_TKINFO"
	.tkinfo
        /*0018*/ 	.word	0x00000002
        /*0030*/ 	.string	""
        /*0030*/ 	.string	"ptxas"
        /*0030*/ 	.string	"Cuda compilation tools, release 13.0, V13.0.88"
        /*0030*/ 	.string	"Build cuda_13.0.r13.0/compiler.36424714_0"
        /*0030*/ 	.string	"-arch sm_100 -m 64 "



//--------------------- .note.nv.cuinfo           --------------------------
	.section	.note.nv.cuinfo,"",@"SHT_NOTE"
	.sectionflags	@"SHF_NOTE_NV_CUINFO"
        /*0018*/ 	.short	0x0002
        /*001a*/ 	.short	0x0064
        /*001c*/ 	.short	0x0082
	.zero		2


//--------------------- .nv.info                  --------------------------
	.section	.nv.info,"",@"SHT_CUDA_INFO"
	.align	4


	//----- nvinfo : EIATTR_REGCOUNT
	.align		4
        /*0000*/ 	.byte	0x04, 0x2f
        /*0002*/ 	.short	(.L_1 - .L_0)
	.align		4
.L_0:
        /*0004*/ 	.word	index@(output_layer)
        /*0008*/ 	.word	0x0000001d


	//----- nvinfo : EIATTR_FRAME_SIZE
	.align		4
.L_1:
        /*000c*/ 	.byte	0x04, 0x11
        /*000e*/ 	.short	(.L_3 - .L_2)
	.align		4
.L_2:
        /*0010*/ 	.word	index@(output_layer)
        /*0014*/ 	.word	0x00000000


	//----- nvinfo : EIATTR_REGCOUNT
	.align		4
.L_3:
        /*0018*/ 	.byte	0x04, 0x2f
        /*001a*/ 	.short	(.L_5 - .L_4)
	.align		4
.L_4:
        /*001c*/ 	.word	index@(cnn)
        /*0020*/ 	.word	0x00000020


	//----- nvinfo : EIATTR_FRAME_SIZE
	.align		4
.L_5:
        /*0024*/ 	.byte	0x04, 0x11
        /*0026*/ 	.short	(.L_7 - .L_6)
	.align		4
.L_6:
        /*0028*/ 	.word	index@(cnn)
        /*002c*/ 	.word	0x00000000


	//----- nvinfo : EIATTR_REGCOUNT
	.align		4
.L_7:
        /*0030*/ 	.byte	0x04, 0x2f
        /*0032*/ 	.short	(.L_9 - .L_8)
	.align		4
.L_8:
        /*0034*/ 	.word	index@(sum_reduction)
        /*0038*/ 	.word	0x00000012


	//----- nvinfo : EIATTR_FRAME_SIZE
	.align		4
.L_9:
        /*003c*/ 	.byte	0x04, 0x11
        /*003e*/ 	.short	(.L_11 - .L_10)
	.align		4
.L_10:
        /*0040*/ 	.word	index@(sum_reduction)
        /*0044*/ 	.word	0x00000000


	//----- nvinfo : EIATTR_MIN_STACK_SIZE
	.align		4
.L_11:
        /*0048*/ 	.byte	0x04, 0x12
        /*004a*/ 	.short	(.L_13 - .L_12)
	.align		4
.L_12:
        /*004c*/ 	.word	index@(sum_reduction)
        /*0050*/ 	.word	0x00000000


	//----- nvinfo : EIATTR_MIN_STACK_SIZE
	.align		4
.L_13:
        /*0054*/ 	.byte	0x04, 0x12
        /*0056*/ 	.short	(.L_15 - .L_14)
	.align		4
.L_14:
        /*0058*/ 	.word	index@(cnn)
        /*005c*/ 	.word	0x00000000


	//----- nvinfo : EIATTR_MIN_STACK_SIZE
	.align		4
.L_15:
        /*0060*/ 	.byte	0x04, 0x12
        /*0062*/ 	.short	(.L_17 - .L_16)
	.align		4
.L_16:
        /*0064*/ 	.word	index@(output_layer)
        /*0068*/ 	.word	0x00000000
.L_17:


//--------------------- .nv.compat                --------------------------
	.section	.nv.compat,"",@"SHT_CUDA_COMPAT_INFO"
	.align	4
        /*0000*/ 	.byte	0x02, 0x09, 0x00, 0x00, 0x02, 0x02, 0x01, 0x00, 0x02, 0x05, 0x05, 0x00, 0x03, 0x07, 0x01, 0x01
        /*0010*/ 	.byte	0x02, 0x03, 0x00, 0x00, 0x02, 0x06, 0x01, 0x00, 0x04, 0x0b, 0x08, 0x00, 0x01, 0x00, 0x00, 0x00
        /*0020*/ 	.byte	0x00, 0x00, 0x00, 0x00


//--------------------- .nv.info.sum_reduction    --------------------------
	.section	.nv.info.sum_reduction,"",@"SHT_CUDA_INFO"
	.sectionflags	@""
	.align	4


	//----- nvinfo : EIATTR_CUDA_API_VERSION
	.align		4
        /*0000*/ 	.byte	0x04, 0x37
        /*0002*/ 	.short	(.L_19 - .L_18)
.L_18:
        /*0004*/ 	.word	0x00000082


	//----- nvinfo : EIATTR_KPARAM_INFO
	.align		4
.L_19:
        /*0008*/ 	.byte	0x04, 0x17
        /*000a*/ 	.short	(.L_21 - .L_20)
.L_20:
        /*000c*/ 	.word	0x00000000
        /*0010*/ 	.short	0x0001
        /*0012*/ 	.short	0x0008
        /*0014*/ 	.byte	0x00, 0xf5, 0x21, 0x00


	//----- nvinfo : EIATTR_KPARAM_INFO
	.align		4
.L_21:
        /*0018*/ 	.byte	0x04, 0x17
        /*001a*/ 	.short	(.L_23 - .L_22)
.L_22:
        /*001c*/ 	.word	0x00000000
        /*0020*/ 	.short	0x0000
        /*0022*/ 	.short	0x0000
        /*0024*/ 	.byte	0x00, 0xf5, 0x21, 0x00


	//----- nvinfo : EIATTR_SPARSE_MMA_MASK
	.align		4
.L_23:
        /*0028*/ 	.byte	0x03, 0x50
        /*002a*/ 	.short	0x0000


	//----- nvinfo : EIATTR_MAXREG_COUNT
	.align		4
        /*002c*/ 	.byte	0x03, 0x1b
        /*002e*/ 	.short	0x00ff


	//----- nvinfo : EIATTR_NUM_BARRIERS
	.align		4
        /*0030*/ 	.byte	0x02, 0x4c
        /*0032*/ 	.byte	0x01
	.zero		1


	//----- nvinfo : EIATTR_MERCURY_ISA_VERSION
	.align		4
        /*0034*/ 	.byte	0x03, 0x5f
        /*0036*/ 	.short	0x0101


	//----- nvinfo : EIATTR_VRC_CTA_INIT_COUNT
	.align		4
        /*0038*/ 	.byte	0x02, 0x4a
	.zero		1
	.zero		1


	//----- nvinfo : EIATTR_EXIT_INSTR_OFFSETS
	.align		4
        /*003c*/ 	.byte	0x04, 0x1c
        /*003e*/ 	.short	(.L_25 - .L_24)


	//   ....[0]....
.L_24:
        /*0040*/ 	.word	0x000005b0


	//   ....[1]....
        /*0044*/ 	.word	0x00000640


	//----- nvinfo : EIATTR_CRS_STACK_SIZE
	.align		4
.L_25:
        /*0048*/ 	.byte	0x04, 0x1e
        /*004a*/ 	.short	(.L_27 - .L_26)
.L_26:
        /*004c*/ 	.word	0x00000000


	//----- nvinfo : EIATTR_CBANK_PARAM_SIZE
	.align		4
.L_27:
        /*0050*/ 	.byte	0x03, 0x19
        /*0052*/ 	.short	0x0010


	//----- nvinfo : EIATTR_PARAM_CBANK
	.align		4
        /*0054*/ 	.byte	0x04, 0x0a
        /*0056*/ 	.short	(.L_29 - .L_28)
	.align		4
.L_28:
        /*0058*/ 	.word	index@(.nv.constant0.sum_reduction)
        /*005c*/ 	.short	0x0380
        /*005e*/ 	.short	0x0010


	//----- nvinfo : EIATTR_SW_WAR
	.align		4
.L_29:
        /*0060*/ 	.byte	0x04, 0x36
        /*0062*/ 	.short	(.L_31 - .L_30)
.L_30:
        /*0064*/ 	.word	0x00000008
.L_31:


//--------------------- .nv.info.cnn              --------------------------
	.section	.nv.info.cnn,"",@"SHT_CUDA_INFO"
	.sectionflags	@""
	.align	4


	//----- nvinfo : EIATTR_CUDA_API_VERSION
	.align		4
        /*0000*/ 	.byte	0x04, 0x37
        /*0002*/ 	.short	(.L_33 - .L_32)
.L_32:
        /*0004*/ 	.word	0x00000082


	//----- nvinfo : EIATTR_KPARAM_INFO
	.align		4
.L_33:
        /*0008*/ 	.byte	0x04, 0x17
        /*000a*/ 	.short	(.L_35 - .L_34)
.L_34:
        /*000c*/ 	.word	0x00000000
        /*0010*/ 	.short	0x0002
        /*0012*/ 	.short	0x0010
        /*0014*/ 	.byte	0x00, 0xf5, 0x21, 0x00


	//----- nvinfo : EIATTR_KPARAM_INFO
	.align		4
.L_35:
        /*0018*/ 	.byte	0x04, 0x17
        /*001a*/ 	.short	(.L_37 - .L_36)
.L_36:
        /*001c*/ 	.word	0x00000000
        /*0020*/ 	.short	0x0001
        /*0022*/ 	.short	0x0008
        /*0024*/ 	.byte	0x00, 0xf5, 0x21, 0x00


	//----- nvinfo : EIATTR_KPARAM_INFO
	.align		4
.L_37:
        /*0028*/ 	.byte	0x04, 0x17
        /*002a*/ 	.short	(.L_39 - .L_38)
.L_38:
        /*002c*/ 	.word	0x00000000
        /*0030*/ 	.short	0x0000
        /*0032*/ 	.short	0x0000
        /*0034*/ 	.byte	0x00, 0xf5, 0x21, 0x00


	//----- nvinfo : EIATTR_SPARSE_MMA_MASK
	.align		4
.L_39:
        /*0038*/ 	.byte	0x03, 0x50
        /*003a*/ 	.short	0x0000


	//----- nvinfo : EIATTR_MAXREG_COUNT
	.align		4
        /*003c*/ 	.byte	0x03, 0x1b
        /*003e*/ 	.short	0x00ff


	//----- nvinfo : EIATTR_MERCURY_ISA_VERSION
	.align		4
        /*0040*/ 	.byte	0x03, 0x5f
        /*0042*/ 	.short	0x0101


	//----- nvinfo : EIATTR_VRC_CTA_INIT_COUNT
	.align		4
        /*0044*/ 	.byte	0x02, 0x4a
	.zero		1
	.zero		1


	//----- nvinfo : EIATTR_EXIT_INSTR_OFFSETS
	.align		4
        /*0048*/ 	.byte	0x04, 0x1c
        /*004a*/ 	.short	(.L_41 - .L_40)


	//   ....[0]....
.L_40:
        /*004c*/ 	.word	0x00000070


	//   ....[1]....
        /*0050*/ 	.word	0x00000680


	//----- nvinfo : EIATTR_CBANK_PARAM_SIZE
	.align		4
.L_41:
        /*0054*/ 	.byte	0x03, 0x19
        /*0056*/ 	.short	0x0018


	//----- nvinfo : EIATTR_PARAM_CBANK
	.align		4
        /*0058*/ 	.byte	0x04, 0x0a
        /*005a*/ 	.short	(.L_43 - .L_42)
	.align		4
.L_42:
        /*005c*/ 	.word	index@(.nv.constant0.cnn)
        /*0060*/ 	.short	0x0380
        /*0062*/ 	.short	0x0018


	//----- nvinfo : EIATTR_SW_WAR
	.align		4
.L_43:
        /*0064*/ 	.byte	0x04, 0x36
        /*0066*/ 	.short	(.L_45 - .L_44)
.L_44:
        /*0068*/ 	.word	0x00000008
.L_45:


//--------------------- .nv.info.output_layer     --------------------------
	.section	.nv.info.output_layer,"",@"SHT_CUDA_INFO"
	.sectionflags	@""
	.align	4


	//----- nvinfo : EIATTR_CUDA_API_VERSION
	.align		4
        /*0000*/ 	.byte	0x04, 0x37
        /*0002*/ 	.short	(.L_47 - .L_46)
.L_46:
        /*0004*/ 	.word	0x00000082


	//----- nvinfo : EIATTR_KPARAM_INFO
	.align		4
.L_47:
        /*0008*/ 	.byte	0x04, 0x17
        /*000a*/ 	.short	(.L_49 - .L_48)
.L_48:
        /*000c*/ 	.word	0x00000000
        /*0010*/ 	.short	0x0002
        /*0012*/ 	.short	0x0010
        /*0014*/ 	.byte	0x00, 0xf5, 0x21, 0x00


	//----- nvinfo : EIATTR_KPARAM_INFO
	.align		4
.L_49:
        /*0018*/ 	.byte	0x04, 0x17
        /*001a*/ 	.short	(.L_51 - .L_50)
.L_50:
        /*001c*/ 	.word	0x00000000
        /*0020*/ 	.short	0x0001
        /*0022*/ 	.short	0x0008
        /*0024*/ 	.byte	0x00, 0xf5, 0x21, 0x00


	//----- nvinfo : EIATTR_KPARAM_INFO
	.align		4
.L_51:
        /*0028*/ 	.byte	0x04, 0x17
        /*002a*/ 	.short	(.L_53 - .L_52)
.L_52:
        /*002c*/ 	.word	0x00000000
        /*0030*/ 	.short	0x0000
        /*0032*/ 	.short	0x0000
        /*0034*/ 	.byte	0x00, 0xf5, 0x21, 0x00


	//----- nvinfo : EIATTR_SPARSE_MMA_MASK
	.align		4
.L_53:
        /*0038*/ 	.byte	0x03, 0x50
        /*003a*/ 	.short	0x0000


	//----- nvinfo : EIATTR_MAXREG_COUNT
	.align		4
        /*003c*/ 	.byte	0x03, 0x1b
        /*003e*/ 	.short	0x00ff


	//----- nvinfo : EIATTR_NUM_BARRIERS
	.align		4
        /*0040*/ 	.byte	0x02, 0x4c
        /*0042*/ 	.byte	0x01
	.zero		1


	//----- nvinfo : EIATTR_MERCURY_ISA_VERSION
	.align		4
        /*0044*/ 	.byte	0x03, 0x5f
        /*0046*/ 	.short	0x0101


	//----- nvinfo : EIATTR_VRC_CTA_INIT_COUNT
	.align		4
        /*0048*/ 	.byte	0x02, 0x4a
	.zero		1
	.zero		1


	//----- nvinfo : EIATTR_EXIT_INSTR_OFFSETS
	.align		4
        /*004c*/ 	.byte	0x04, 0x1c
        /*004e*/ 	.short	(.L_55 - .L_54)


	//   ....[0]....
.L_54:
        /*0050*/ 	.word	0x00000740


	//   ....[1]....
        /*0054*/ 	.word	0x000007c0


	//----- nvinfo : EIATTR_CRS_STACK_SIZE
	.align		4
.L_55:
        /*0058*/ 	.byte	0x04, 0x1e
        /*005a*/ 	.short	(.L_57 - .L_56)
.L_56:
        /*005c*/ 	.word	0x00000000


	//----- nvinfo : EIATTR_CBANK_PARAM_SIZE
	.align		4
.L_57:
        /*0060*/ 	.byte	0x03, 0x19
        /*0062*/ 	.short	0x0018


	//----- nvinfo : EIATTR_PARAM_CBANK
	.align		4
        /*0064*/ 	.byte	0x04, 0x0a
        /*0066*/ 	.short	(.L_59 - .L_58)
	.align		4
.L_58:
        /*0068*/ 	.word	index@(.nv.constant0.output_layer)
        /*006c*/ 	.short	0x0380
        /*006e*/ 	.short	0x0018


	//----- nvinfo : EIATTR_SW_WAR
	.align		4
.L_59:
        /*0070*/ 	.byte	0x04, 0x36
        /*0072*/ 	.short	(.L_61 - .L_60)
.L_60:
        /*0074*/ 	.word	0x00000008
.L_61:


//--------------------- .nv.callgraph             --------------------------
	.section	.nv.callgraph,"",@"SHT_CUDA_CALLGRAPH"
	.align	4
	.sectionentsize	8
	.align		4
        /*0000*/ 	.word	0x00000000
	.align		4
        /*0004*/ 	.word	0xffffffff
	.align		4
        /*0008*/ 	.word	0x00000000
	.align		4
        /*000c*/ 	.word	0xfffffffe
	.align		4
        /*0010*/ 	.word	0x00000000
	.align		4
        /*0014*/ 	.word	0xfffffffd
	.align		4
        /*0018*/ 	.word	0x00000000
	.align		4
        /*001c*/ 	.word	0xfffffffc


//--------------------- .text.sum_reduction       --------------------------
	.section	.text.sum_reduction,"ax",@progbits
	.align	128
        .global         sum_reduction
        .type           sum_reduction,@function
        .size           sum_reduction,(.L_x_13 - sum_reduction)
        .other          sum_reduction,@"STO_CUDA_ENTRY STV_DEFAULT"
sum_reduction:
.text.sum_reduction:
[----:B------:R-:W-:Y:S01]  /*0000*/  LDC R1, c[0x0][0x37c] ;  /* 0x0000df00ff017b82 */ /* 0x000fe20000000800 */
[----:B------:R-:W0:Y:S07]  /*0010*/  S2R R0, SR_TID.X ;  /* 0x0000000000007919 */ /* 0x000e2e0000002100 */
[----:B------:R-:W1:Y:S01]  /*0020*/  LDC.64 R6, c[0x0][0x380] ;  /* 0x0000e000ff067b82 */ /* 0x000e620000000a00 */
[----:B------:R-:W2:Y:S07]  /*0030*/  LDCU.64 UR8, c[0x0][0x358] ;  /* 0x00006b00ff0877ac */ /* 0x000eae0008000a00 */
[----:B------:R-:W-:Y:S01]  /*0040*/  BAR.SYNC.DEFER_BLOCKING 0x0 ;  /* 0x0000000000007b1d */ /* 0x000fe20000010000 */
[C---:B0-----:R-:W-:Y:S01]  /*0050*/  IADD3 R5, P0, PT, R0.reuse, -0x100, RZ ;  /* 0xffffff0000057810 */ /* 0x041fe20007f1e0ff */
[----:B-1----:R-:W-:-:S03]  /*0060*/  IMAD.WIDE.U32 R6, R0, 0x8, R6 ;  /* 0x0000000800067825 */ /* 0x002fc600078e0006 */
[----:B------:R-:W-:Y:S01]  /*0070*/  ISETP.GE.U32.AND P1, PT, R5, 0xea0, PT ;  /* 0x00000ea00500780c */ /* 0x000fe20003f26070 */
[----:B------:R-:W-:-:S05]  /*0080*/  IMAD.X R4, RZ, RZ, -0x1, P0 ;  /* 0xffffffffff047424 */ /* 0x000fca00000e06ff */
[----:B------:R-:W-:-:S13]  /*0090*/  ISETP.GE.U32.AND.EX P1, PT, R4, RZ, PT, P1 ;  /* 0x000000ff0400720c */ /* 0x000fda0003f26110 */
[----:B--2---:R0:W2:Y:S01]  /*00a0*/  @P1 LDG.E.64 R8, desc[UR8][R6.64] ;  /* 0x0000000806081981 */ /* 0x0040a2000c1e1b00 */
[----:B------:R-:W-:Y:S01]  /*00b0*/  @P1 IADD3 R5, P0, PT, R5, 0x100, RZ ;  /* 0x0000010005051810 */ /* 0x000fe20007f1e0ff */
[----:B------:R-:W-:Y:S03]  /*00c0*/  BSSY.RECONVERGENT B0, `(.L_x_0) ;  /* 0x0000020000007945 */ /* 0x000fe60003800200 */
[C---:B------:R-:W-:Y:S01]  /*00d0*/  IADD3 R2, P3, PT, -R5.reuse, 0xea0, RZ ;  /* 0x00000ea005027810 */ /* 0x040fe20007f7e1ff */
[----:B------:R-:W-:Y:S01]  /*00e0*/  @P1 IMAD.X R4, RZ, RZ, R4, P0 ;  /* 0x000000ffff041224 */ /* 0x000fe200000e0604 */
[----:B------:R-:W-:Y:S02]  /*00f0*/  ISETP.GE.U32.AND P2, PT, R5, 0xea0, PT ;  /* 0x00000ea00500780c */ /* 0x000fe40003f46070 */
[----:B------:R-:W-:Y:S01]  /*0100*/  ISETP.LE.U32.AND P0, PT, R2, 0x300, PT ;  /* 0x000003000200780c */ /* 0x000fe20003f03070 */
[----:B------:R-:W-:Y:S01]  /*0110*/  IMAD.X R10, RZ, RZ, ~R4, P3 ;  /* 0x000000ffff0a7224 */ /* 0x000fe200018e0e04 */
[----:B------:R-:W-:-:S02]  /*0120*/  ISETP.GE.U32.AND.EX P2, PT, R4, RZ, PT, P2 ;  /* 0x000000ff0400720c */ /* 0x000fc40003f46120 */
[----:B------:R-:W-:Y:S02]  /*0130*/  CS2R R2, SRZ ;  /* 0x0000000000027805 */ /* 0x000fe4000001ff00 */
[----:B0-----:R-:W-:Y:S02]  /*0140*/  @P1 IADD3 R6, P3, PT, R6, 0x800, RZ ;  /* 0x0000080006061810 */ /* 0x001fe40007f7e0ff */
[----:B------:R-:W-:Y:S02]  /*0150*/  ISETP.LE.U32.OR.EX P2, PT, R10, RZ, P2, P0 ;  /* 0x000000ff0a00720c */ /* 0x000fe40001743500 */
[----:B------:R-:W-:Y:S01]  /*0160*/  PLOP3.LUT P0, PT, P1, PT, PT, 0x8, 0x80 ;  /* 0x000000000080781c */ /* 0x000fe20000f0e170 */
[----:B------:R-:W-:Y:S01]  /*0170*/  @P1 IMAD.X R7, RZ, RZ, R7, P3 ;  /* 0x000000ffff071224 */ /* 0x000fe200018e0607 */
[----:B--2---:R-:W-:-:S09]  /*0180*/  @P1 DADD R2, R2, R8 ;  /* 0x0000000002021229 */ /* 0x004fd20000000008 */
[----:B------:R-:W-:Y:S05]  /*0190*/  @P2 BRA `(.L_x_1) ;  /* 0x0000000000482947 */ /* 0x000fea0003800000 */
[----:B------:R-:W-:-:S13]  /*01a0*/  PLOP3.LUT P0, PT, PT, PT, PT, 0x8, 0x80 ;  /* 0x000000000080781c */ /* 0x000fda0003f0e170 */
.L_x_2:
[----:B------:R-:W-:Y:S02]  /*01b0*/  IMAD.MOV.U32 R14, RZ, RZ, R6 ;  /* 0x000000ffff0e7224 */ /* 0x000fe400078e0006 */
[----:B------:R-:W-:-:S05]  /*01c0*/  IMAD.MOV.U32 R15, RZ, RZ, R7 ;  /* 0x000000ffff0f7224 */ /* 0x000fca00078e0007 */
[----:B------:R-:W2:Y:S04]  /*01d0*/  LDG.E.64 R6, desc[UR8][R14.64] ;  /* 0x000000080e067981 */ /* 0x000ea8000c1e1b00 */
[----:B------:R-:W3:Y:S04]  /*01e0*/  LDG.E.64 R8, desc[UR8][R14.64+0x800] ;  /* 0x000800080e087981 */ /* 0x000ee8000c1e1b00 */
[----:B------:R-:W4:Y:S04]  /*01f0*/  LDG.E.64 R10, desc[UR8][R14.64+0x1000] ;  /* 0x001000080e0a7981 */ /* 0x000f28000c1e1b00 */
[----:B------:R-:W5:Y:S01]  /*0200*/  LDG.E.64 R12, desc[UR8][R14.64+0x1800] ;  /* 0x001800080e0c7981 */ /* 0x000f62000c1e1b00 */
[----:B------:R-:W-:-:S05]  /*0210*/  IADD3 R5, P1, PT, R5, 0x400, RZ ;  /* 0x0000040005057810 */ /* 0x000fca0007f3e0ff */
[----:B------:R-:W-:Y:S01]  /*0220*/  IMAD.X R4, RZ, RZ, R4, P1 ;  /* 0x000000ffff047224 */ /* 0x000fe200008e0604 */
[----:B------:R-:W-:-:S04]  /*0230*/  ISETP.GE.U32.AND P1, PT, R5, 0xba0, PT ;  /* 0x00000ba00500780c */ /* 0x000fc80003f26070 */
[----:B------:R-:W-:Y:S01]  /*0240*/  ISETP.GE.U32.AND.EX P1, PT, R4, RZ, PT, P1 ;  /* 0x000000ff0400720c */ /* 0x000fe20003f26110 */
[----:B--2---:R-:W-:-:S08]  /*0250*/  DADD R6, R6, R2 ;  /* 0x0000000006067229 */ /* 0x004fd00000000002 */
[----:B---3--:R-:W-:-:S08]  /*0260*/  DADD R6, R6, R8 ;  /* 0x0000000006067229 */ /* 0x008fd00000000008 */
[----:B----4-:R-:W-:Y:S01]  /*0270*/  DADD R10, R6, R10 ;  /* 0x00000000060a7229 */ /* 0x010fe2000000000a */
[----:B------:R-:W-:-:S05]  /*0280*/  IADD3 R6, P2, PT, R14, 0x2000, RZ ;  /* 0x000020000e067810 */ /* 0x000fca0007f5e0ff */
[----:B------:R-:W-:Y:S02]  /*0290*/  IMAD.X R7, RZ, RZ, R15, P2 ;  /* 0x000000ffff077224 */ /* 0x000fe400010e060f */
[----:B-----5:R-:W-:Y:S01]  /*02a0*/  DADD R2, R10, R12 ;  /* 0x000000000a027229 */ /* 0x020fe2000000000c */
[----:B------:R-:W-:Y:S10]  /*02b0*/  @!P1 BRA `(.L_x_2) ;  /* 0xfffffffc00bc9947 */ /* 0x000ff4000383ffff */
.L_x_1:
[----:B------:R-:W-:Y:S05]  /*02c0*/  BSYNC.RECONVERGENT B0 ;  /* 0x0000000000007941 */ /* 0x000fea0003800200 */
.L_x_0:
[C---:B------:R-:W-:Y:S02]  /*02d0*/  IADD3 R8, P3, PT, -R5.reuse, 0xea0, RZ ;  /* 0x00000ea005087810 */ /* 0x040fe40007f7e1ff */
[----:B------:R-:W-:Y:S02]  /*02e0*/  ISETP.GE.U32.AND P2, PT, R5, 0xea0, PT ;  /* 0x00000ea00500780c */ /* 0x000fe40003f46070 */
[----:B------:R-:W-:Y:S01]  /*02f0*/  ISETP.LE.U32.AND P1, PT, R8, 0x100, PT ;  /* 0x000001000800780c */ /* 0x000fe20003f23070 */
[----:B------:R-:W-:Y:S01]  /*0300*/  IMAD.X R8, RZ, RZ, ~R4, P3 ;  /* 0x000000ffff087224 */ /* 0x000fe200018e0e04 */
[----:B------:R-:W-:-:S04]  /*0310*/  ISETP.GE.U32.AND.EX P2, PT, R4, RZ, PT, P2 ;  /* 0x000000ff0400720c */ /* 0x000fc80003f46120 */
[----:B------:R-:W-:-:S13]  /*0320*/  ISETP.LE.U32.OR.EX P1, PT, R8, RZ, P2, P1 ;  /* 0x000000ff0800720c */ /* 0x000fda0001723510 */
[----:B------:R-:W-:Y:S01]  /*0330*/  @!P1 IADD3 R5, P3, PT, R5, 0x200, RZ ;  /* 0x0000020005059810 */ /* 0x000fe20007f7e0ff */
[----:B------:R-:W-:Y:S01]  /*0340*/  @!P1 IMAD.MOV.U32 R12, RZ, RZ, R6 ;  /* 0x000000ffff0c9224 */ /* 0x000fe200078e0006 */
[----:B------:R-:W-:Y:S01]  /*0350*/  @!P1 PLOP3.LUT P0, PT, PT, PT, PT, 0x8, 0x80 ;  /* 0x000000000080981c */ /* 0x000fe20003f0e170 */
[----:B------:R-:W-:Y:S01]  /*0360*/  @!P1 IMAD.MOV.U32 R13, RZ, RZ, R7 ;  /* 0x000000ffff0d9224 */ /* 0x000fe200078e0007 */
[----:B------:R-:W-:Y:S01]  /*0370*/  ISETP.LT.U32.AND P2, PT, R5, 0xea0, PT ;  /* 0x00000ea00500780c */ /* 0x000fe20003f41070 */
[----:B------:R-:W-:-:S03]  /*0380*/  @!P1 IMAD.X R4, RZ, RZ, R4, P3 ;  /* 0x000000ffff049224 */ /* 0x000fc600018e0604 */
[----:B------:R-:W2:Y:S02]  /*0390*/  @!P1 LDG.E.64 R8, desc[UR8][R12.64] ;  /* 0x000000080c089981 */ /* 0x000ea4000c1e1b00 */
[----:B------:R-:W-:Y:S02]  /*03a0*/  ISETP.LT.U32.OR.EX P0, PT, R4, RZ, P0, P2 ;  /* 0x000000ff0400720c */ /* 0x000fe40000701520 */
[----:B------:R-:W-:Y:S01]  /*03b0*/  @!P1 IADD3 R6, P2, PT, R6, 0x1000, RZ ;  /* 0x0000100006069810 */ /* 0x000fe20007f5e0ff */
[----:B------:R-:W3:Y:S04]  /*03c0*/  @!P1 LDG.E.64 R10, desc[UR8][R12.64+0x800] ;  /* 0x000800080c0a9981 */ /* 0x000ee8000c1e1b00 */
[----:B------:R-:W-:-:S06]  /*03d0*/  @!P1 IMAD.X R7, RZ, RZ, R7, P2 ;  /* 0x000000ffff079224 */ /* 0x000fcc00010e0607 */
[----:B------:R-:W4:Y:S01]  /*03e0*/  @P0 LDG.E.64 R4, desc[UR8][R6.64] ;  /* 0x0000000806040981 */ /* 0x000f22000c1e1b00 */
[----:B------:R-:W0:Y:S01]  /*03f0*/  S2UR UR5, SR_CgaCtaId ;  /* 0x00000000000579c3 */ /* 0x000e220000008800 */
[----:B------:R-:W-:Y:S01]  /*0400*/  UMOV UR4, 0x400 ;  /* 0x0000040000047882 */ /* 0x000fe20000000000 */
[----:B------:R-:W1:Y:S02]  /*0410*/  LDCU UR7, c[0x0][0x360] ;  /* 0x00006c00ff0777ac */ /* 0x000e640008000800 */
[----:B-1----:R-:W-:Y:S02]  /*0420*/  UISETP.GE.U32.AND UP0, UPT, UR7, 0x2, UPT ;  /* 0x000000020700788c */ /* 0x002fe4000bf06070 */
[----:B0-----:R-:W-:Y:S01]  /*0430*/  ULEA UR4, UR5, UR4, 0x18 ;  /* 0x0000000405047291 */ /* 0x001fe2000f8ec0ff */
[----:B--2---:R-:W-:-:S08]  /*0440*/  @!P1 DADD R8, R2, R8 ;  /* 0x0000000002089229 */ /* 0x004fd00000000008 */
[----:B---3--:R-:W-:Y:S01]  /*0450*/  @!P1 DADD R2, R8, R10 ;  /* 0x0000000008029229 */ /* 0x008fe2000000000a */
[----:B------:R-:W-:-:S07]  /*0460*/  ISETP.NE.AND P1, PT, R0, RZ, PT ;  /* 0x000000ff0000720c */ /* 0x000fce0003f25270 */
[----:B----4-:R-:W-:Y:S01]  /*0470*/  @P0 DADD R2, R2, R4 ;  /* 0x0000000002020229 */ /* 0x010fe20000000004 */
[----:B------:R-:W-:-:S06]  /*0480*/  LEA R5, R0, UR4, 0x3 ;  /* 0x0000000400057c11 */ /* 0x000fcc000f8e18ff */
[----:B------:R0:W-:Y:S01]  /*0490*/  STS.64 [R5], R2 ;  /* 0x0000000205007388 */ /* 0x0001e20000000a00 */
[----:B------:R-:W-:Y:S06]  /*04a0*/  BAR.SYNC.DEFER_BLOCKING 0x0 ;  /* 0x0000000000007b1d */ /* 0x000fec0000010000 */
[----:B------:R-:W-:Y:S05]  /*04b0*/  BRA.U !UP0, `(.L_x_3) ;  /* 0x00000001083c7547 */ /* 0x000fea000b800000 */
[----:B------:R-:W-:-:S05]  /*04c0*/  UMOV UR5, 0x1 ;  /* 0x0000000100057882 */ /* 0x000fca0000000000 */
.L_x_4:
[----:B------:R-:W-:-:S04]  /*04d0*/  USHF.L.U32 UR6, UR5, 0x1, URZ ;  /* 0x0000000105067899 */ /* 0x000fc800080006ff */
[----:B------:R-:W-:Y:S02]  /*04e0*/  UISETP.GE.U32.AND UP0, UPT, UR6, UR7, UPT ;  /* 0x000000070600728c */ /* 0x000fe4000bf06070 */
[----:B-1----:R-:W-:-:S05]  /*04f0*/  IMAD R7, R0, UR6, RZ ;  /* 0x0000000600077c24 */ /* 0x002fca000f8e02ff */
[----:B------:R-:W-:-:S13]  /*0500*/  ISETP.GE.U32.AND P0, PT, R7, UR7, PT ;  /* 0x0000000707007c0c */ /* 0x000fda000bf06070 */
[C---:B0-----:R-:W-:Y:S01]  /*0510*/  @!P0 VIADD R2, R7.reuse, UR5 ;  /* 0x0000000507028c36 */ /* 0x041fe20008000000 */
[----:B------:R-:W-:Y:S01]  /*0520*/  @!P0 LEA R7, R7, UR4, 0x3 ;  /* 0x0000000407078c11 */ /* 0x000fe2000f8e18ff */
[----:B------:R-:W-:-:S03]  /*0530*/  UMOV UR5, UR6 ;  /* 0x0000000600057c82 */ /* 0x000fc60008000000 */
[----:B------:R-:W-:Y:S01]  /*0540*/  @!P0 LEA R6, R2, UR4, 0x3 ;  /* 0x0000000402068c11 */ /* 0x000fe2000f8e18ff */
[----:B------:R-:W-:Y:S04]  /*0550*/  @!P0 LDS.64 R4, [R7] ;  /* 0x0000000007048984 */ /* 0x000fe80000000a00 */
[----:B------:R-:W0:Y:S02]  /*0560*/  @!P0 LDS.64 R2, [R6] ;  /* 0x0000000006028984 */ /* 0x000e240000000a00 */
[----:B0-----:R-:W-:-:S07]  /*0570*/  @!P0 DADD R2, R2, R4 ;  /* 0x0000000002028229 */ /* 0x001fce0000000004 */
[----:B------:R1:W-:Y:S01]  /*0580*/  @!P0 STS.64 [R7], R2 ;  /* 0x0000000207008388 */ /* 0x0003e20000000a00 */
[----:B------:R-:W-:Y:S06]  /*0590*/  BAR.SYNC.DEFER_BLOCKING 0x0 ;  /* 0x0000000000007b1d */ /* 0x000fec0000010000 */
[----:B------:R-:W-:Y:S05]  /*05a0*/  BRA.U !UP0, `(.L_x_4) ;  /* 0xfffffffd08c87547 */ /* 0x000fea000b83ffff */
.L_x_3:
[----:B------:R-:W-:Y:S05]  /*05b0*/  @P1 EXIT ;  /* 0x000000000000194d */ /* 0x000fea0003800000 */
[----:B------:R-:W2:Y:S01]  /*05c0*/  S2UR UR5, SR_CgaCtaId ;  /* 0x00000000000579c3 */ /* 0x000ea20000008800 */
[----:B------:R-:W-:Y:S01]  /*05d0*/  UMOV UR4, 0x400 ;  /* 0x0000040000047882 */ /* 0x000fe20000000000 */
[----:B-1----:R-:W1:Y:S06]  /*05e0*/  S2R R7, SR_CTAID.X ;  /* 0x0000000000077919 */ /* 0x002e6c0000002500 */
[----:B0-----:R-:W1:Y:S01]  /*05f0*/  LDC.64 R4, c[0x0][0x388] ;  /* 0x0000e200ff047b82 */ /* 0x001e620000000a00 */
[----:B--2---:R-:W-:-:S09]  /*0600*/  ULEA UR4, UR5, UR4, 0x18 ;  /* 0x0000000405047291 */ /* 0x004fd2000f8ec0ff */
[----:B------:R-:W0:Y:S01]  /*0610*/  LDS.64 R2, [UR4] ;  /* 0x00000004ff027984 */ /* 0x000e220008000a00 */
[----:B-1----:R-:W-:-:S05]  /*0620*/  IMAD.WIDE.U32 R4, R7, 0x8, R4 ;  /* 0x0000000807047825 */ /* 0x002fca00078e0004 */
[----:B0-----:R-:W-:Y:S01]  /*0630*/  STG.E.64 desc[UR8][R4.64], R2 ;  /* 0x0000000204007986 */ /* 0x001fe2000c101b08 */
[----:B------:R-:W-:Y:S05]  /*0640*/  EXIT ;  /* 0x000000000000794d */ /* 0x000fea0003800000 */
.L_x_5:
[----:B------:R-:W-:-:S00]  /*0650*/  BRA `(.L_x_5) ;  /* 0xfffffffc00fc7947 */ /* 0x000fc0000383ffff */
[----:B------:R-:W-:-:S00]  /*0660*/  NOP ;  /* 0x0000000000007918 */ /* 0x000fc00000000000 */
        /* <DEDUP_REMOVED lines=9> */
.L_x_13:


//--------------------- .text.cnn                 --------------------------
	.section	.text.cnn,"ax",@progbits
	.align	128
        .global         cnn
        .type           cnn,@function
        .size           cnn,(.L_x_14 - cnn)
        .other          cnn,@"STO_CUDA_ENTRY STV_DEFAULT"
cnn:
.text.cnn:
[----:B------:R-:W-:Y:S01]  /*0000*/  LDC R1, c[0x0][0x37c] ;  /* 0x0000df00ff017b82 */ /* 0x000fe20000000800 */
[----:B------:R-:W0:Y:S01]  /*0010*/  S2R R0, SR_TID.X ;  /* 0x0000000000007919 */ /* 0x000e220000002100 */
[----:B------:R-:W0:Y:S01]  /*0020*/  S2R R19, SR_TID.Y ;  /* 0x0000000000137919 */ /* 0x000e220000002200 */
[----:B------:R-:W1:Y:S01]  /*0030*/  S2R R18, SR_CTAID.X ;  /* 0x0000000000127919 */ /* 0x000e620000002500 */
[----:B0-----:R-:W-:-:S04]  /*0040*/  VIMNMX.U32 R2, PT, PT, R0, R19, !PT ;  /* 0x0000001300027248 */ /* 0x001fc80007fe0000 */
[----:B------:R-:W-:-:S04]  /*0050*/  ISETP.GT.U32.AND P0, PT, R2, 0x13, PT ;  /* 0x000000130200780c */ /* 0x000fc80003f04070 */
[----:B-1----:R-:W-:-:S13]  /*0060*/  ISETP.GT.U32.OR P0, PT, R18, 0x9, P0 ;  /* 0x000000091200780c */ /* 0x002fda0000704470 */
[----:B------:R-:W-:Y:S05]  /*0070*/  @P0 EXIT ;  /* 0x000000000000094d */ /* 0x000fea0003800000 */
[----:B------:R-:W0:Y:S01]  /*0080*/  LDC.64 R4, c[0x0][0x388] ;  /* 0x0000e200ff047b82 */ /* 0x000e220000000a00 */
[----:B------:R-:W1:Y:S01]  /*0090*/  LDCU.64 UR4, c[0x0][0x358] ;  /* 0x00006b00ff0477ac */ /* 0x000e620008000a00 */
[----:B------:R-:W-:Y:S02]  /*00a0*/  IMAD R9, R19, 0x64, R0 ;  /* 0x0000006413097824 */ /* 0x000fe400078e0200 */
[----:B------:R-:W-:Y:S02]  /*00b0*/  IMAD R7, R18, 0x19, RZ ;  /* 0x0000001912077824 */ /* 0x000fe400078e02ff */
[----:B------:R-:W-:Y:S02]  /*00c0*/  IMAD R9, R9, 0x5, RZ ;  /* 0x0000000509097824 */ /* 0x000fe400078e02ff */
[----:B------:R-:W2:Y:S01]  /*00d0*/  LDC.64 R2, c[0x0][0x380] ;  /* 0x0000e000ff027b82 */ /* 0x000ea20000000a00 */
[----:B0-----:R-:W-:-:S05]  /*00e0*/  IMAD.WIDE.U32 R4, R7, 0x8, R4 ;  /* 0x0000000807047825 */ /* 0x001fca00078e0004 */
[----:B-1----:R-:W3:Y:S01]  /*00f0*/  LDG.E.64 R10, desc[UR4][R4.64+0x8] ;  /* 0x00000804040a7981 */ /* 0x002ee2000c1e1b00 */
[----:B--2---:R-:W-:-:S03]  /*0100*/  IMAD.WIDE.U32 R2, R9, 0x8, R2 ;  /* 0x0000000809027825 */ /* 0x004fc600078e0002 */
[----:B------:R-:W2:Y:S04]  /*0110*/  LDG.E.64 R14, desc[UR4][R4.64+0x10] ;  /* 0x00001004040e7981 */ /* 0x000ea8000c1e1b00 */
[----:B------:R-:W4:Y:S04]  /*0120*/  LDG.E.64 R8, desc[UR4][R4.64] ;  /* 0x0000000404087981 */ /* 0x000f28000c1e1b00 */
[----:B------:R-:W4:Y:S04]  /*0130*/  LDG.E.64 R6, desc[UR4][R2.64] ;  /* 0x0000000402067981 */ /* 0x000f28000c1e1b00 */
[----:B------:R-:W3:Y:S04]  /*0140*/  LDG.E.64 R12, desc[UR4][R2.64+0x8] ;  /* 0x00000804020c7981 */ /* 0x000ee8000c1e1b00 */
[----:B------:R-:W2:Y:S04]  /*0150*/  LDG.E.64 R16, desc[UR4][R2.64+0x10] ;  /* 0x0000100402107981 */ /* 0x000ea8000c1e1b00 */
[----:B------:R-:W5:Y:S04]  /*0160*/  LDG.E.64 R20, desc[UR4][R4.64+0x18] ;  /* 0x0000180404147981 */ /* 0x000f68000c1e1b00 */
[----:B------:R-:W5:Y:S04]  /*0170*/  LDG.E.64 R22, desc[UR4][R2.64+0x18] ;  /* 0x0000180402167981 */ /* 0x000f68000c1e1b00 */
[----:B------:R-:W5:Y:S04]  /*0180*/  LDG.E.64 R26, desc[UR4][R4.64+0xc0] ;  /* 0x0000c004041a7981 */ /* 0x000f68000c1e1b00 */
[----:B------:R-:W5:Y:S01]  /*0190*/  LDG.E.64 R28, desc[UR4][R2.64+0xca0] ;  /* 0x000ca004021c7981 */ /* 0x000f62000c1e1b00 */
[----:B----4-:R-:W-:-:S03]  /*01a0*/  DFMA R24, R6, R8, RZ ;  /* 0x000000080618722b */ /* 0x010fc600000000ff */
[----:B------:R-:W4:Y:S04]  /*01b0*/  LDG.E.64 R6, desc[UR4][R4.64+0x20] ;  /* 0x0000200404067981 */ /* 0x000f28000c1e1b00 */
[----:B------:R-:W4:Y:S01]  /*01c0*/  LDG.E.64 R8, desc[UR4][R2.64+0x20] ;  /* 0x0000200402087981 */ /* 0x000f22000c1e1b00 */
[----:B---3--:R-:W-:-:S03]  /*01d0*/  DFMA R24, R12, R10, R24 ;  /* 0x0000000a0c18722b */ /* 0x008fc60000000018 */
[----:B------:R-:W3:Y:S04]  /*01e0*/  LDG.E.64 R10, desc[UR4][R4.64+0x28] ;  /* 0x00002804040a7981 */ /* 0x000ee8000c1e1b00 */
[----:B------:R-:W3:Y:S01]  /*01f0*/  LDG.E.64 R12, desc[UR4][R2.64+0x320] ;  /* 0x00032004020c7981 */ /* 0x000ee2000c1e1b00 */
[----:B--2---:R-:W-:-:S03]  /*0200*/  DFMA R24, R16, R14, R24 ;  /* 0x0000000e1018722b */ /* 0x004fc60000000018 */
[----:B------:R-:W2:Y:S04]  /*0210*/  LDG.E.64 R14, desc[UR4][R4.64+0x30] ;  /* 0x00003004040e7981 */ /* 0x000ea8000c1e1b00 */
[----:B------:R-:W2:Y:S01]  /*0220*/  LDG.E.64 R16, desc[UR4][R2.64+0x328] ;  /* 0x0003280402107981 */ /* 0x000ea2000c1e1b00 */
[----:B-----5:R-:W-:-:S03]  /*0230*/  DFMA R24, R22, R20, R24 ;  /* 0x000000141618722b */ /* 0x020fc60000000018 */
[----:B------:R-:W5:Y:S04]  /*0240*/  LDG.E.64 R20, desc[UR4][R4.64+0x38] ;  /* 0x0000380404147981 */ /* 0x000f68000c1e1b00 */
[----:B------:R-:W5:Y:S01]  /*0250*/  LDG.E.64 R22, desc[UR4][R2.64+0x330] ;  /* 0x0003300402167981 */ /* 0x000f62000c1e1b00 */
[----:B----4-:R-:W-:-:S03]  /*0260*/  DFMA R24, R8, R6, R24 ;  /* 0x000000060818722b */ /* 0x010fc60000000018 */
        /* <DEDUP_REMOVED lines=46> */
[----:B------:R0:W5:Y:S01]  /*0550*/  LDG.E.64 R22, desc[UR4][R2.64+0xc98] ;  /* 0x000c980402167981 */ /* 0x000162000c1e1b00 */
[----:B------:R-:W-:Y:S01]  /*0560*/  IMAD R19, R19, 0x14, R0 ;  /* 0x0000001413137824 */ /* 0x000fe200078e0200 */
[----:B------:R-:W-:Y:S01]  /*0570*/  MOV R0, RZ ;  /* 0x000000ff00007202 */ /* 0x000fe20000000f00 */
[----:B0-----:R-:W-:Y:S02]  /*0580*/  HFMA2 R2, -RZ, RZ, 0, 0 ;  /* 0x00000000ff027431 */ /* 0x001fe400000001ff */
[----:B------:R-:W-:Y:S01]  /*0590*/  IMAD R19, R18, 0x190, R19 ;  /* 0x0000019012137824 */ /* 0x000fe200078e0213 */
[----:B----4-:R-:W-:-:S08]  /*05a0*/  DFMA R6, R6, R8, R20 ;  /* 0x000000080606722b */ /* 0x010fd00000000014 */
[----:B---3--:R-:W-:-:S08]  /*05b0*/  DFMA R6, R10, R12, R6 ;  /* 0x0000000c0a06722b */ /* 0x008fd00000000006 */
[----:B--2---:R-:W-:-:S08]  /*05c0*/  DFMA R6, R14, R16, R6 ;  /* 0x000000100e06722b */ /* 0x004fd00000000006 */
[----:B-----5:R-:W-:Y:S02]  /*05d0*/  DFMA R22, R22, R24, R6 ;  /* 0x000000181616722b */ /* 0x020fe40000000006 */
[----:B------:R-:W0:Y:S06]  /*05e0*/  LDC.64 R6, c[0x0][0x390] ;  /* 0x0000e400ff067b82 */ /* 0x000e2c0000000a00 */
[----:B------:R-:W-:-:S08]  /*05f0*/  DFMA R22, R28, R26, R22 ;  /* 0x0000001a1c16722b */ /* 0x000fd00000000016 */
[----:B------:R-:W-:Y:S02]  /*0600*/  DSETP.MAX.AND P0, P1, RZ, R22, PT ;  /* 0x00000016ff00722a */ /* 0x000fe4000390f000 */
[----:B------:R-:W-:-:S04]  /*0610*/  MOV R3, R23 ;  /* 0x0000001700037202 */ /* 0x000fc80000000f00 */
[----:B------:R-:W-:Y:S02]  /*0620*/  FSEL R5, R0, R3, P0 ;  /* 0x0000000300057208 */ /* 0x000fe40000000000 */
[----:B------:R-:W-:Y:S01]  /*0630*/  SEL R2, R2, R22, P0 ;  /* 0x0000001602027207 */ /* 0x000fe20000000000 */
[----:B0-----:R-:W-:-:S05]  /*0640*/  IMAD.WIDE.U32 R6, R19, 0x8, R6 ;  /* 0x0000000813067825 */ /* 0x001fca00078e0006 */
[----:B------:R-:W-:-:S04]  /*0650*/  @P1 LOP3.LUT R5, R3, 0x80000, RZ, 0xfc, !PT ;  /* 0x0008000003051812 */ /* 0x000fc800078efcff */
[----:B------:R-:W-:-:S05]  /*0660*/  MOV R3, R5 ;  /* 0x0000000500037202 */ /* 0x000fca0000000f00 */
[----:B------:R-:W-:Y:S01]  /*0670*/  STG.E.64 desc[UR4][R6.64], R2 ;  /* 0x0000000206007986 */ /* 0x000fe2000c101b04 */
[----:B------:R-:W-:Y:S05]  /*0680*/  EXIT ;  /* 0x000000000000794d */ /* 0x000fea0003800000 */
.L_x_6:
        /* <DEDUP_REMOVED lines=15> */
.L_x_14:


//--------------------- .text.output_layer        --------------------------
	.section	.text.output_layer,"ax",@progbits
	.align	128
        .global         output_layer
        .type           output_layer,@function
        .size           output_layer,(.L_x_15 - output_layer)
        .other          output_layer,@"STO_CUDA_ENTRY STV_DEFAULT"
output_layer:
.text.output_layer:
[----:B------:R-:W-:Y:S01]  /*0000*/  LDC R1, c[0x0][0x37c] ;  /* 0x0000df00ff017b82 */ /* 0x000fe20000000800 */
[----:B------:R-:W0:Y:S07]  /*0010*/  S2R R24, SR_TID.X ;  /* 0x0000000000187919 */ /* 0x000e2e0000002100 */
[----:B------:R-:W1:Y:S01]  /*0020*/  LDC.64 R8, c[0x0][0x380] ;  /* 0x0000e000ff087b82 */ /* 0x000e620000000a00 */
[----:B------:R-:W2:Y:S01]  /*0030*/  LDCU.64 UR4, c[0x0][0x388] ;  /* 0x00007100ff0477ac */ /* 0x000ea20008000a00 */
[----:B------:R-:W3:Y:S01]  /*0040*/  S2R R0, SR_CTAID.X ;  /* 0x0000000000007919 */ /* 0x000ee20000002500 */
[----:B------:R-:W4:Y:S01]  /*0050*/  LDCU.64 UR8, c[0x0][0x358] ;  /* 0x00006b00ff0877ac */ /* 0x000f220008000a00 */
[C---:B0-----:R-:W-:Y:S01]  /*0060*/  IADD3 R25, P1, PT, R24.reuse, -0x100, RZ ;  /* 0xffffff0018197810 */ /* 0x041fe20007f3e0ff */
[----:B-1----:R-:W-:-:S03]  /*0070*/  IMAD.WIDE.U32 R8, R24, 0x8, R8 ;  /* 0x0000000818087825 */ /* 0x002fc600078e0008 */
[----:B------:R-:W-:Y:S01]  /*0080*/  ISETP.GE.U32.AND P0, PT, R25, 0xea0, PT ;  /* 0x00000ea01900780c */ /* 0x000fe20003f06070 */
[----:B---3--:R-:W-:Y:S02]  /*0090*/  IMAD R7, R0, 0xfa0, RZ ;  /* 0x00000fa000077824 */ /* 0x008fe400078e02ff */
[----:B------:R-:W-:-:S03]  /*00a0*/  IMAD.X R26, RZ, RZ, -0x1, P1 ;  /* 0xffffffffff1a7424 */ /* 0x000fc600008e06ff */
[----:B------:R-:W-:Y:S02]  /*00b0*/  IADD3 R7, P1, PT, R7, R24, RZ ;  /* 0x0000001807077210 */ /* 0x000fe40007f3e0ff */
[----:B------:R-:W-:-:S03]  /*00c0*/  ISETP.GE.U32.AND.EX P0, PT, R26, RZ, PT, P0 ;  /* 0x000000ff1a00720c */ /* 0x000fc60003f06100 */
[----:B------:R-:W-:Y:S01]  /*00d0*/  IMAD.X R2, RZ, RZ, RZ, P1 ;  /* 0x000000ffff027224 */ /* 0x000fe200008e06ff */
[----:B--2---:R-:W-:-:S04]  /*00e0*/  LEA R6, P1, R7, UR4, 0x3 ;  /* 0x0000000407067c11 */ /* 0x004fc8000f8218ff */
[----:B------:R-:W-:-:S05]  /*00f0*/  LEA.HI.X R7, R7, UR5, R2, 0x3, P1 ;  /* 0x0000000507077c11 */ /* 0x000fca00088f1c02 */
[----:B----4-:R0:W2:Y:S04]  /*0100*/  @P0 LDG.E.64 R4, desc[UR8][R8.64] ;  /* 0x0000000808040981 */ /* 0x0100a8000c1e1b00 */
[----:B------:R1:W2:Y:S01]  /*0110*/  @P0 LDG.E.64 R10, desc[UR8][R6.64] ;  /* 0x00000008060a0981 */ /* 0x0002a2000c1e1b00 */
[----:B------:R-:W-:Y:S01]  /*0120*/  @P0 IADD3 R25, P1, PT, R25, 0x100, RZ ;  /* 0x0000010019190810 */ /* 0x000fe20007f3e0ff */
[----:B------:R-:W-:Y:S03]  /*0130*/  BSSY.RECONVERGENT B0, `(.L_x_7) ;  /* 0x0000028000007945 */ /* 0x000fe60003800200 */
[C---:B------:R-:W-:Y:S01]  /*0140*/  IADD3 R2, P3, PT, -R25.reuse, 0xea0, RZ ;  /* 0x00000ea019027810 */ /* 0x040fe20007f7e1ff */
[----:B------:R-:W-:Y:S01]  /*0150*/  @P0 IMAD.X R26, RZ, RZ, R26, P1 ;  /* 0x000000ffff1a0224 */ /* 0x000fe200008e061a */
[----:B------:R-:W-:-:S02]  /*0160*/  ISETP.GE.U32.AND P1, PT, R25, 0xea0, PT ;  /* 0x00000ea01900780c */ /* 0x000fc40003f26070 */
[----:B------:R-:W-:Y:S01]  /*0170*/  ISETP.LE.U32.AND P2, PT, R2, 0x300, PT ;  /* 0x000003000200780c */ /* 0x000fe20003f43070 */
[----:B------:R-:W-:Y:S01]  /*0180*/  IMAD.X R12, RZ, RZ, ~R26, P3 ;  /* 0x000000ffff0c7224 */ /* 0x000fe200018e0e1a */
[----:B------:R-:W-:Y:S02]  /*0190*/  ISETP.GE.U32.AND.EX P1, PT, R26, RZ, PT, P1 ;  /* 0x000000ff1a00720c */ /* 0x000fe40003f26110 */
[----:B------:R-:W-:Y:S02]  /*01a0*/  CS2R R2, SRZ ;  /* 0x0000000000027805 */ /* 0x000fe4000001ff00 */
[----:B0-----:R-:W-:Y:S02]  /*01b0*/  @P0 IADD3 R8, P3, PT, R8, 0x800, RZ ;  /* 0x0000080008080810 */ /* 0x001fe40007f7e0ff */
[----:B------:R-:W-:Y:S02]  /*01c0*/  ISETP.LE.U32.OR.EX P2, PT, R12, RZ, P1, P2 ;  /* 0x000000ff0c00720c */ /* 0x000fe40000f43520 */
[----:B-1----:R-:W-:Y:S01]  /*01d0*/  @P0 IADD3 R6, P4, PT, R6, 0x800, RZ ;  /* 0x0000080006060810 */ /* 0x002fe20007f9e0ff */
[----:B------:R-:W-:Y:S01]  /*01e0*/  @P0 IMAD.X R9, RZ, RZ, R9, P3 ;  /* 0x000000ffff090224 */ /* 0x000fe200018e0609 */
[----:B------:R-:W-:-:S03]  /*01f0*/  PLOP3.LUT P1, PT, P0, PT, PT, 0x8, 0x80 ;  /* 0x000000000080781c */ /* 0x000fc6000072e170 */
[----:B------:R-:W-:Y:S01]  /*0200*/  @P0 IMAD.X R7, RZ, RZ, R7, P4 ;  /* 0x000000ffff070224 */ /* 0x000fe200020e0607 */
[----:B--2---:R-:W-:-:S05]  /*0210*/  @P0 DFMA R2, R10, R4, R2 ;  /* 0x000000040a02022b */ /* 0x004fca0000000002 */
[----:B------:R-:W-:Y:S06]  /*0220*/  @P2 BRA `(.L_x_8) ;  /* 0x0000000000602947 */ /* 0x000fec0003800000 */
[----:B------:R-:W-:-:S13]  /*0230*/  PLOP3.LUT P1, PT, PT, PT, PT, 0x8, 0x80 ;  /* 0x000000000080781c */ /* 0x000fda0003f2e170 */
.L_x_9:
[----:B------:R-:W-:Y:S01]  /*0240*/  IMAD.MOV.U32 R4, RZ, RZ, R8 ;  /* 0x000000ffff047224 */ /* 0x000fe200078e0008 */
[----:B------:R-:W2:Y:S01]  /*0250*/  LDG.E.64 R12, desc[UR8][R6.64+0x800] ;  /* 0x00080008060c7981 */ /* 0x000ea2000c1e1b00 */
[----:B------:R-:W-:-:S03]  /*0260*/  IMAD.MOV.U32 R5, RZ, RZ, R9 ;  /* 0x000000ffff057224 */ /* 0x000fc600078e0009 */
[----:B------:R-:W3:Y:S04]  /*0270*/  LDG.E.64 R8, desc[UR8][R6.64] ;  /* 0x0000000806087981 */ /* 0x000ee8000c1e1b00 */
[----:B------:R-:W3:Y:S04]  /*0280*/  LDG.E.64 R10, desc[UR8][R4.64] ;  /* 0x00000008040a7981 */ /* 0x000ee8000c1e1b00 */
[----:B------:R-:W2:Y:S04]  /*0290*/  LDG.E.64 R14, desc[UR8][R4.64+0x800] ;  /* 0x00080008040e7981 */ /* 0x000ea8000c1e1b00 */
[----:B------:R-:W4:Y:S04]  /*02a0*/  LDG.E.64 R16, desc[UR8][R6.64+0x1000] ;  /* 0x0010000806107981 */ /* 0x000f28000c1e1b00 */
[----:B------:R-:W4:Y:S04]  /*02b0*/  LDG.E.64 R18, desc[UR8][R4.64+0x1000] ;  /* 0x0010000804127981 */ /* 0x000f28000c1e1b00 */
[----:B------:R0:W5:Y:S04]  /*02c0*/  LDG.E.64 R20, desc[UR8][R6.64+0x1800] ;  /* 0x0018000806147981 */ /* 0x000168000c1e1b00 */
[----:B------:R-:W5:Y:S01]  /*02d0*/  LDG.E.64 R22, desc[UR8][R4.64+0x1800] ;  /* 0x0018000804167981 */ /* 0x000f62000c1e1b00 */
[----:B------:R-:W-:-:S05]  /*02e0*/  IADD3 R25, P0, PT, R25, 0x400, RZ ;  /* 0x0000040019197810 */ /* 0x000fca0007f1e0ff */
[----:B------:R-:W-:Y:S01]  /*02f0*/  IMAD.X R26, RZ, RZ, R26, P0 ;  /* 0x000000ffff1a7224 */ /* 0x000fe200000e061a */
[----:B------:R-:W-:-:S04]  /*0300*/  ISETP.GE.U32.AND P0, PT, R25, 0xba0, PT ;  /* 0x00000ba01900780c */ /* 0x000fc80003f06070 */
[----:B------:R-:W-:Y:S02]  /*0310*/  ISETP.GE.U32.AND.EX P0, PT, R26, RZ, PT, P0 ;  /* 0x000000ff1a00720c */ /* 0x000fe40003f06100 */
[----:B0-----:R-:W-:-:S05]  /*0320*/  IADD3 R6, P3, PT, R6, 0x2000, RZ ;  /* 0x0000200006067810 */ /* 0x001fca0007f7e0ff */
[----:B------:R-:W-:Y:S01]  /*0330*/  IMAD.X R7, RZ, RZ, R7, P3 ;  /* 0x000000ffff077224 */ /* 0x000fe200018e0607 */
[----:B---3--:R-:W-:-:S08]  /*0340*/  DFMA R8, R8, R10, R2 ;  /* 0x0000000a0808722b */ /* 0x008fd00000000002 */
[----:B--2---:R-:W-:-:S08]  /*0350*/  DFMA R8, R12, R14, R8 ;  /* 0x0000000e0c08722b */ /* 0x004fd00000000008 */
[----:B----4-:R-:W-:Y:S01]  /*0360*/  DFMA R16, R16, R18, R8 ;  /* 0x000000121010722b */ /* 0x010fe20000000008 */
[----:B------:R-:W-:-:S07]  /*0370*/  IADD3 R8, P2, PT, R4, 0x2000, RZ ;  /* 0x0000200004087810 */ /* 0x000fce0007f5e0ff */
[----:B-----5:R-:W-:Y:S01]  /*0380*/  DFMA R2, R20, R22, R16 ;  /* 0x000000161402722b */ /* 0x020fe20000000010 */
[----:B------:R-:W-:Y:S01]  /*0390*/  IMAD.X R9, RZ, RZ, R5, P2 ;  /* 0x000000ffff097224 */ /* 0x000fe200010e0605 */
[----:B------:R-:W-:Y:S09]  /*03a0*/  @!P0 BRA `(.L_x_9) ;  /* 0xfffffffc00a48947 */ /* 0x000ff2000383ffff */
.L_x_8:
[----:B------:R-:W-:Y:S05]  /*03b0*/  BSYNC.RECONVERGENT B0 ;  /* 0x0000000000007941 */ /* 0x000fea0003800200 */
.L_x_7:
        /* <DEDUP_REMOVED lines=11> */
[----:B------:R-:W-:Y:S02]  /*0470*/  @!P0 IMAD.MOV.U32 R18, RZ, RZ, R8 ;  /* 0x000000ffff128224 */ /* 0x000fe400078e0008 */
[----:B------:R-:W-:Y:S01]  /*0480*/  @!P0 IMAD.MOV.U32 R19, RZ, RZ, R9 ;  /* 0x000000ffff138224 */ /* 0x000fe200078e0009 */
[----:B------:R-:W2:Y:S01]  /*0490*/  @!P0 LDG.E.64 R4, desc[UR8][R16.64] ;  /* 0x0000000810048981 */ /* 0x000ea2000c1e1b00 */
[----:B------:R-:W-:-:S03]  /*04a0*/  @!P0 IMAD.X R26, RZ, RZ, R26, P3 ;  /* 0x000000ffff1a8224 */ /* 0x000fc600018e061a */
[----:B------:R-:W2:Y:S02]  /*04b0*/  @!P0 LDG.E.64 R10, desc[UR8][R18.64] ;  /* 0x00000008120a8981 */ /* 0x000ea4000c1e1b00 */
[----:B------:R-:W-:Y:S02]  /*04c0*/  ISETP.LT.U32.OR.EX P1, PT, R26, RZ, P1, P2 ;  /* 0x000000ff1a00720c */ /* 0x000fe40000f21520 */
[----:B------:R-:W-:Y:S01]  /*04d0*/  @!P0 IADD3 R8, P2, PT, R8, 0x1000, RZ ;  /* 0x0000100008088810 */ /* 0x000fe20007f5e0ff */
[----:B------:R-:W3:Y:S01]  /*04e0*/  @!P0 LDG.E.64 R12, desc[UR8][R16.64+0x800] ;  /* 0x00080008100c8981 */ /* 0x000ee2000c1e1b00 */
[----:B------:R-:W-:-:S03]  /*04f0*/  @!P0 IADD3 R6, P3, PT, R6, 0x1000, RZ ;  /* 0x0000100006068810 */ /* 0x000fc60007f7e0ff */
[----:B------:R-:W3:Y:S01]  /*0500*/  @!P0 LDG.E.64 R14, desc[UR8][R18.64+0x800] ;  /* 0x00080008120e8981 */ /* 0x000ee2000c1e1b00 */
[----:B------:R-:W-:Y:S02]  /*0510*/  @!P0 IMAD.X R9, RZ, RZ, R9, P2 ;  /* 0x000000ffff098224 */ /* 0x000fe400010e0609 */
[----:B------:R-:W-:-:S04]  /*0520*/  @!P0 IMAD.X R7, RZ, RZ, R7, P3 ;  /* 0x000000ffff078224 */ /* 0x000fc800018e0607 */
[----:B------:R-:W4:Y:S04]  /*0530*/  @P1 LDG.E.64 R8, desc[UR8][R8.64] ;  /* 0x0000000808081981 */ /* 0x000f28000c1e1b00 */
[----:B------:R-:W4:Y:S01]  /*0540*/  @P1 LDG.E.64 R6, desc[UR8][R6.64] ;  /* 0x0000000806061981 */ /* 0x000f22000c1e1b00 */
[----:B------:R-:W0:Y:S01]  /*0550*/  S2UR UR5, SR_CgaCtaId ;  /* 0x00000000000579c3 */ /* 0x000e220000008800 */
[----:B------:R-:W-:Y:S01]  /*0560*/  UMOV UR4, 0x400 ;  /* 0x0000040000047882 */ /* 0x000fe20000000000 */
[----:B------:R-:W1:Y:S01]  /*0570*/  LDCU UR6, c[0x0][0x360] ;  /* 0x00006c00ff0677ac */ /* 0x000e620008000800 */
[----:B0-----:R-:W-:Y:S02]  /*0580*/  ULEA UR4, UR5, UR4, 0x18 ;  /* 0x0000000405047291 */ /* 0x001fe4000f8ec0ff */
[----:B-1----:R-:W-:Y:S01]  /*0590*/  UISETP.GE.U32.AND UP0, UPT, UR6, 0x2, UPT ;  /* 0x000000020600788c */ /* 0x002fe2000bf06070 */
[----:B--2---:R-:W-:-:S08]  /*05a0*/  @!P0 DFMA R4, R4, R10, R2 ;  /* 0x0000000a0404822b */ /* 0x004fd00000000002 */
[----:B---3--:R-:W-:Y:S01]  /*05b0*/  @!P0 DFMA R2, R12, R14, R4 ;  /* 0x0000000e0c02822b */ /* 0x008fe20000000004 */
[----:B------:R-:W-:-:S07]  /*05c0*/  LEA R11, R24, UR4, 0x3 ;  /* 0x00000004180b7c11 */ /* 0x000fce000f8e18ff */
[----:B----4-:R-:W-:-:S07]  /*05d0*/  @P1 DFMA R2, R6, R8, R2 ;  /* 0x000000080602122b */ /* 0x010fce0000000002 */
[----:B------:R0:W-:Y:S01]  /*05e0*/  STS.64 [R11], R2 ;  /* 0x000000020b007388 */ /* 0x0001e20000000a00 */
[----:B------:R-:W-:Y:S01]  /*05f0*/  BAR.SYNC.DEFER_BLOCKING 0x0 ;  /* 0x0000000000007b1d */ /* 0x000fe20000010000 */
[----:B------:R-:W-:-:S05]  /*0600*/  ISETP.NE.AND P1, PT, R24, RZ, PT ;  /* 0x000000ff1800720c */ /* 0x000fca0003f25270 */
[----:B------:R-:W-:Y:S08]  /*0610*/  BRA.U !UP0, `(.L_x_10) ;  /* 0x0000000108487547 */ /* 0x000ff0000b800000 */
[----:B------:R-:W-:Y:S01]  /*0620*/  USHF.R.U32.HI UR4, URZ, 0x1, UR6 ;  /* 0x00000001ff047899 */ /* 0x000fe20008011606 */
[----:B------:R-:W-:-:S05]  /*0630*/  IMAD.MOV.U32 R8, RZ, RZ, RZ ;  /* 0x000000ffff087224 */ /* 0x000fca00078e00ff */
[----:B------:R-:W-:-:S07]  /*0640*/  IMAD.U32 R7, RZ, RZ, UR4 ;  /* 0x00000004ff077e24 */ /* 0x000fce000f8e00ff */
.L_x_11:
[----:B------:R-:W-:-:S04]  /*0650*/  ISETP.GT.U32.AND P0, PT, R7, R24, PT ;  /* 0x000000180700720c */ /* 0x000fc80003f04070 */
[----:B------:R-:W-:-:S13]  /*0660*/  ISETP.GT.U32.AND.EX P0, PT, R8, RZ, PT, P0 ;  /* 0x000000ff0800720c */ /* 0x000fda0003f04100 */
[C---:B------:R-:W-:Y:S01]  /*0670*/  @P0 IMAD R6, R7.reuse, 0x8, R11 ;  /* 0x0000000807060824 */ /* 0x040fe200078e020b */
[----:B------:R-:W-:Y:S04]  /*0680*/  @P0 LDS.64 R4, [R11] ;  /* 0x000000000b040984 */ /* 0x000fe80000000a00 */
[----:B0-----:R-:W0:Y:S02]  /*0690*/  @P0 LDS.64 R2, [R6] ;  /* 0x0000000006020984 */ /* 0x001e240000000a00 */
[----:B0-----:R-:W-:Y:S01]  /*06a0*/  @P0 DADD R2, R2, R4 ;  /* 0x0000000002020229 */ /* 0x001fe20000000004 */
[--C-:B------:R-:W-:Y:S02]  /*06b0*/  SHF.R.U32.HI R5, RZ, 0x1, R8.reuse ;  /* 0x00000001ff057819 */ /* 0x100fe40000011608 */
[----:B------:R-:W-:-:S04]  /*06c0*/  SHF.R.U64 R4, R7, 0x1, R8 ;  /* 0x0000000107047819 */ /* 0x000fc80000001208 */
[----:B------:R1:W-:Y:S01]  /*06d0*/  @P0 STS.64 [R11], R2 ;  /* 0x000000020b000388 */ /* 0x0003e20000000a00 */
[----:B------:R-:W-:Y:S01]  /*06e0*/  BAR.SYNC.DEFER_BLOCKING 0x0 ;  /* 0x0000000000007b1d */ /* 0x000fe20000010000 */
[----:B------:R-:W-:Y:S01]  /*06f0*/  ISETP.GT.U32.AND P0, PT, R7, 0x1, PT ;  /* 0x000000010700780c */ /* 0x000fe20003f04070 */
[----:B------:R-:W-:-:S03]  /*0700*/  IMAD.MOV.U32 R7, RZ, RZ, R4 ;  /* 0x000000ffff077224 */ /* 0x000fc600078e0004 */
[----:B------:R-:W-:Y:S01]  /*0710*/  ISETP.GT.U32.AND.EX P0, PT, R8, RZ, PT, P0 ;  /* 0x000000ff0800720c */ /* 0x000fe20003f04100 */
[----:B------:R-:W-:-:S12]  /*0720*/  IMAD.MOV.U32 R8, RZ, RZ, R5 ;  /* 0x000000ffff087224 */ /* 0x000fd800078e0005 */
[----:B-1----:R-:W-:Y:S05]  /*0730*/  @P0 BRA `(.L_x_11) ;  /* 0xfffffffc00c40947 */ /* 0x002fea000383ffff */
.L_x_10:
[----:B------:R-:W-:Y:S05]  /*0740*/  @P1 EXIT ;  /* 0x000000000000194d */ /* 0x000fea0003800000 */
[----:B------:R-:W1:Y:S01]  /*0750*/  S2UR UR5, SR_CgaCtaId ;  /* 0x00000000000579c3 */ /* 0x000e620000008800 */
[----:B------:R-:W-:-:S07]  /*0760*/  UMOV UR4, 0x400 ;  /* 0x0000040000047882 */ /* 0x000fce0000000000 */
[----:B------:R-:W2:Y:S01]  /*0770*/  LDC.64 R4, c[0x0][0x390] ;  /* 0x0000e400ff047b82 */ /* 0x000ea20000000a00 */
[----:B-1----:R-:W-:Y:S01]  /*0780*/  ULEA UR4, UR5, UR4, 0x18 ;  /* 0x0000000405047291 */ /* 0x002fe2000f8ec0ff */
[----:B--2---:R-:W-:-:S08]  /*0790*/  IMAD.WIDE.U32 R4, R0, 0x8, R4 ;  /* 0x0000000800047825 */ /* 0x004fd000078e0004 */
[----:B0-----:R-:W0:Y:S04]  /*07a0*/  LDS.64 R2, [UR4] ;  /* 0x00000004ff027984 */ /* 0x001e280008000a00 */
[----:B0-----:R-:W-:Y:S01]  /*07b0*/  STG.E.64 desc[UR8][R4.64], R2 ;  /* 0x0000000204007986 */ /* 0x001fe2000c101b08 */
[----:B------:R-:W-:Y:S05]  /*07c0*/  EXIT ;  /* 0x000000000000794d */ /* 0x000fea0003800000 */
.L_x_12:
        /* <DEDUP_REMOVED lines=11> */
.L_x_15:


//--------------------- .nv.shared.sum_reduction  --------------------------
	.section	.nv.shared.sum_reduction,"aw",@nobits
	.sectionflags	@""
	.align	8
.nv.shared.sum_reduction:
	.zero		3072


//--------------------- .nv.shared.reserved.0     --------------------------
	.section	.nv.shared.reserved.0,"aw",@nobits
	.weak		__nv_reservedSMEM_offset_0_alias
	.size		__nv_reservedSMEM_offset_0_alias, 0, 64
	.other		__nv_reservedSMEM_offset_0_alias,@"STO_CUDA_RESERVED_SHARED STV_DEFAULT"
__nv_reservedSMEM_offset_0_alias:
	.zero		0
	.zero		64


//--------------------- .nv.shared.output_layer   --------------------------
	.section	.nv.shared.output_layer,"aw",@nobits
	.sectionflags	@""
	.align	8
.nv.shared.output_layer:
	.zero		3072


//--------------------- .nv.constant0.sum_reduction --------------------------
	.section	.nv.constant0.sum_reduction,"a",@progbits
	.sectionflags	@""
	.align	4
.nv.constant0.sum_reduction:
	.zero		912


//--------------------- .nv.constant0.cnn         --------------------------
	.section	.nv.constant0.cnn,"a",@progbits
	.sectionflags	@""
	.align	4
.nv.constant0.cnn:
	.zero		920


//--------------------- .nv.constant0.output_layer --------------------------
	.section	.nv.constant0.output_layer,"a",@progbits
	.sectionflags	@""
	.align	4
.nv.constant0.output_layer:
	.zero		920


//--------------------- SYMBOLS --------------------------

	.type		.nv.reservedSmem.offset0,@object
	.size		.nv.reservedSmem.offset0,0x4
	.type		.nv.reservedSmem.cap,@object
	.size		.nv.reservedSmem.cap,0x4
